//
// Generated by NVIDIA NVVM Compiler
//
// Compiler Build ID: CL-36424714
// Cuda compilation tools, release 13.0, V13.0.88
// Based on NVVM 20.0.0
//

.version 9.0
.target sm_100
.address_size 64

	// .globl	_Z6incVecPfi
.extern .func  (.param .b32 func_retval0) vprintf
(
	.param .b64 vprintf_param_0,
	.param .b64 vprintf_param_1
)
;
.global .align 1 .b8 $str[44] = {84, 104, 114, 101, 97, 100, 32, 37, 100, 32, 101, 106, 101, 99, 117, 116, 97, 110, 100, 111, 32, 101, 108, 32, 107, 101, 114, 110, 101, 108, 32, 101, 110, 32, 101, 108, 32, 83, 77, 32, 37, 100, 10};

.visible .entry _Z6incVecPfi(
	.param .u64 .ptr .align 1 _Z6incVecPfi_param_0,
	.param .u32 _Z6incVecPfi_param_1
)
{
	.local .align 8 .b8 	__local_depot0[8];
	.reg .b64 	%SP;
	.reg .b64 	%SPL;
	.reg .pred 	%p<2>;
	.reg .b32 	%r<9>;
	.reg .b32 	%f<3>;
	.reg .b64 	%rd<9>;

	mov.u64 	%SPL, __local_depot0;
	cvta.local.u64 	%SP, %SPL;
	ld.param.u64 	%rd1, [_Z6incVecPfi_param_0];
	ld.param.u32 	%r2, [_Z6incVecPfi_param_1];
	mov.u32 	%r3, %ntid.x;
	mov.u32 	%r4, %ctaid.x;
	mov.u32 	%r5, %tid.x;
	mad.lo.s32 	%r1, %r3, %r4, %r5;
	setp.ge.s32 	%p1, %r1, %r2;
	@%p1 bra 	$L__BB0_2;
	cvta.to.global.u64 	%rd2, %rd1;
	mul.wide.s32 	%rd3, %r1, 4;
	add.s64 	%rd4, %rd2, %rd3;
	ld.global.f32 	%f1, [%rd4];
	add.f32 	%f2, %f1, 0f3F800000;
	st.global.f32 	[%rd4], %f2;
$L__BB0_2:
	add.u64 	%rd5, %SP, 0;
	add.u64 	%rd6, %SPL, 0;
	// begin inline asm
	mov.u32 %r6, %smid;
	// end inline asm
	st.local.v2.u32 	[%rd6], {%r1, %r6};
	mov.u64 	%rd7, $str;
	cvta.global.u64 	%rd8, %rd7;
	{ // callseq 0, 0
	.param .b64 param0;
	st.param.b64 	[param0], %rd8;
	.param .b64 param1;
	st.param.b64 	[param1], %rd5;
	.param .b32 retval0;
	call.uni (retval0), 
	vprintf, 
	(
	param0, 
	param1
	);
	ld.param.b32 	%r7, [retval0];
	} // callseq 0
	ret;

}


// ===== COMPILED SASS (sm_100) =====

	.target	sm_100

	.elftype	@"ET_EXEC"


//--------------------- .note.nv.tkinfo           --------------------------
	.section	.note.nv.tkinfo,"",@"SHT_NOTE"
	.sectionflags	@"SHF_NOTE_NV_TKINFO"
	.tkinfo
        /*0018*/ 	.word	0x00000002
        /*0030*/ 	.string	""
        /*0030*/ 	.string	"ptxas"
        /*0030*/ 	.string	"Cuda compilation tools, release 13.0, V13.0.88"
        /*0030*/ 	.string	"Build cuda_13.0.r13.0/compiler.36424714_0"
        /*0030*/ 	.string	"-arch sm_100 -m 64 "



//--------------------- .note.nv.cuinfo           --------------------------
	.section	.note.nv.cuinfo,"",@"SHT_NOTE"
	.sectionflags	@"SHF_NOTE_NV_CUINFO"
        /*0018*/ 	.short	0x0002
        /*001a*/ 	.short	0x0064
        /*001c*/ 	.short	0x0082
	.zero		2


//--------------------- .nv.info                  --------------------------
	.section	.nv.info,"",@"SHT_CUDA_INFO"
	.align	4


	//----- nvinfo : EIATTR_REGCOUNT
	.align		4
        /*0000*/ 	.byte	0x04, 0x2f
        /*0002*/ 	.short	(.L_2 - .L_1)
	.align		4
.L_1:
        /*0004*/ 	.word	index@(_Z6incVecPfi)
        /*0008*/ 	.word	0x00000018


	//----- nvinfo : EIATTR_FRAME_SIZE
	.align		4
.L_2:
        /*000c*/ 	.byte	0x04, 0x11
        /*000e*/ 	.short	(.L_4 - .L_3)
	.align		4
.L_3:
        /*0010*/ 	.word	index@(_Z6incVecPfi)
        /*0014*/ 	.word	0x00000008


	//----- nvinfo : EIATTR_MIN_STACK_SIZE
	.align		4
.L_4:
        /*0018*/ 	.byte	0x04, 0x12
        /*001a*/ 	.short	(.L_6 - .L_5)
	.align		4
.L_5:
        /*001c*/ 	.word	index@(_Z6incVecPfi)
        /*0020*/ 	.word	0x00000008
.L_6:


//--------------------- .nv.compat                --------------------------
	.section	.nv.compat,"",@"SHT_CUDA_COMPAT_INFO"
	.align	4
        /*0000*/ 	.byte	0x02, 0x09, 0x00, 0x00, 0x02, 0x02, 0x01, 0x00, 0x02, 0x05, 0x05, 0x00, 0x03, 0x07, 0x01, 0x01
        /*0010*/ 	.byte	0x02, 0x03, 0x00, 0x00, 0x02, 0x06, 0x01, 0x00, 0x04, 0x0b, 0x08, 0x00, 0x09, 0x00, 0x00, 0x00
        /*0020*/ 	.byte	0x00, 0x00, 0x00, 0x00


//--------------------- .nv.info._Z6incVecPfi     --------------------------
	.section	.nv.info._Z6incVecPfi,"",@"SHT_CUDA_INFO"
	.sectionflags	@""
	.align	4


	//----- nvinfo : EIATTR_CUDA_API_VERSION
	.align		4
        /*0000*/ 	.byte	0x04, 0x37
        /*0002*/ 	.short	(.L_8 - .L_7)
.L_7:
        /*0004*/ 	.word	0x00000082


	//----- nvinfo : EIATTR_KPARAM_INFO
	.align		4
.L_8:
        /*0008*/ 	.byte	0x04, 0x17
        /*000a*/ 	.short	(.L_10 - .L_9)
.L_9:
        /*000c*/ 	.word	0x00000000
        /*0010*/ 	.short	0x0001
        /*0012*/ 	.short	0x0008
        /*0014*/ 	.byte	0x00, 0xf0, 0x11, 0x00


	//----- nvinfo : EIATTR_KPARAM_INFO
	.align		4
.L_10:
        /*0018*/ 	.byte	0x04, 0x17
        /*001a*/ 	.short	(.L_12 - .L_11)
.L_11:
        /*001c*/ 	.word	0x00000000
        /*0020*/ 	.short	0x0000
        /*0022*/ 	.short	0x0000
        /*0024*/ 	.byte	0x00, 0xf5, 0x21, 0x00


	//----- nvinfo : EIATTR_SPARSE_MMA_MASK
	.align		4
.L_12:
        /*0028*/ 	.byte	0x03, 0x50
        /*002a*/ 	.short	0x0000


	//----- nvinfo : EIATTR_MAXREG_COUNT
	.align		4
        /*002c*/ 	.byte	0x03, 0x1b
        /*002e*/ 	.short	0x00ff


	//----- nvinfo : EIATTR_EXTERNS
	.align		4
        /*0030*/ 	.byte	0x04, 0x0f
        /*0032*/ 	.short	(.L_14 - .L_13)


	//   ....[0]....
	.align		4
.L_13:
        /*0034*/ 	.word	index@(vprintf)


	//----- nvinfo : EIATTR_MERCURY_ISA_VERSION
	.align		4
.L_14:
        /*0038*/ 	.byte	0x03, 0x5f
        /*003a*/ 	.short	0x0101


	//----- nvinfo : EIATTR_VRC_CTA_INIT_COUNT
	.align		4
        /*003c*/ 	.byte	0x02, 0x4a
	.zero		1
	.zero		1


	//----- nvinfo : EIATTR_SYSCALL_OFFSETS
	.align		4
        /*0040*/ 	.byte	0x04, 0x46
        /*0042*/ 	.short	(.L_16 - .L_15)


	//   ....[0]....
.L_15:
        /*0044*/ 	.word	0x000001a0


	//----- nvinfo : EIATTR_EXIT_INSTR_OFFSETS
	.align		4
.L_16:
        /*0048*/ 	.byte	0x04, 0x1c
        /*004a*/ 	.short	(.L_18 - .L_17)


	//   ....[0]....
.L_17:
        /*004c*/ 	.word	0x000001b0


	//----- nvinfo : EIATTR_CBANK_PARAM_SIZE
	.align		4
.L_18:
        /*0050*/ 	.byte	0x03, 0x19
        /*0052*/ 	.short	0x000c


	//----- nvinfo : EIATTR_PARAM_CBANK
	.align		4
        /*0054*/ 	.byte	0x04, 0x0a
        /*0056*/ 	.short	(.L_20 - .L_19)
	.align		4
.L_19:
        /*0058*/ 	.word	index@(.nv.constant0._Z6incVecPfi)
        /*005c*/ 	.short	0x0380
        /*005e*/ 	.short	0x000c


	//----- nvinfo : EIATTR_SW_WAR
	.align		4
.L_20:
        /*0060*/ 	.byte	0x04, 0x36
        /*0062*/ 	.short	(.L_22 - .L_21)
.L_21:
        /*0064*/ 	.word	0x00000008
.L_22:


//--------------------- .nv.callgraph             --------------------------
	.section	.nv.callgraph,"",@"SHT_CUDA_CALLGRAPH"
	.align	4
	.sectionentsize	8
	.align		4
        /*0000*/ 	.word	0x00000000
	.align		4
        /*0004*/ 	.word	0xffffffff
	.align		4
        /*0008*/ 	.word	index@(_Z6incVecPfi)
	.align		4
        /*000c*/ 	.word	index@(vprintf)
	.align		4
        /*0010*/ 	.word	0x00000000
	.align		4
        /*0014*/ 	.word	0xfffffffe
	.align		4
        /*0018*/ 	.word	0x00000000
	.align		4
        /*001c*/ 	.word	0xfffffffd
	.align		4
        /*0020*/ 	.word	0x00000000
	.align		4
        /*0024*/ 	.word	0xfffffffc


//--------------------- .nv.constant4             --------------------------
	.section	.nv.constant4,"a",@progbits
	.align	8
	.align		8
.nv.constant4:
        /*0000*/ 	.dword	vprintf
	.align		8
        /*0008*/ 	.dword	$str


//--------------------- .text._Z6incVecPfi        --------------------------
	.section	.text._Z6incVecPfi,"ax",@progbits
	.align	128
        .global         _Z6incVecPfi
        .type           _Z6incVecPfi,@function
        .size           _Z6incVecPfi,(.L_x_2 - _Z6incVecPfi)
        .other          _Z6incVecPfi,@"STO_CUDA_ENTRY STV_DEFAULT"
_Z6incVecPfi:
.text._Z6incVecPfi:
[----:B------:R-:W0:Y:S01]  /*0000*/  LDC R1, c[0x0][0x37c] ;  /* 0x0000df00ff017b82 */ /* 0x000e220000000800 */
[----:B------:R-:W1:Y:S01]  /*0010*/  S2R R2, SR_CTAID.X ;  /* 0x0000000000027919 */ /* 0x000e620000002500 */
[----:B------:R-:W2:Y:S01]  /*0020*/  LDCU UR7, c[0x0][0x2fc] ;  /* 0x00005f80ff0777ac */ /* 0x000ea20008000800 */
[----:B0-----:R-:W-:Y:S01]  /*0030*/  VIADD R1, R1, 0xfffffff8 ;  /* 0xfffffff801017836 */ /* 0x001fe20000000000 */
[----:B------:R-:W1:Y:S01]  /*0040*/  S2R R3, SR_TID.X ;  /* 0x0000000000037919 */ /* 0x000e620000002100 */
[----:B------:R-:W1:Y:S01]  /*0050*/  LDCU UR4, c[0x0][0x360] ;  /* 0x00006c00ff0477ac */ /* 0x000e620008000800 */
[----:B------:R-:W0:Y:S01]  /*0060*/  LDCU UR5, c[0x0][0x388] ;  /* 0x00007100ff0577ac */ /* 0x000e220008000800 */
[----:B------:R-:W-:Y:S01]  /*0070*/  MOV R0, 0x0 ;  /* 0x0000000000007802 */ /* 0x000fe20000000f00 */
[----:B------:R-:W3:Y:S01]  /*0080*/  LDCU UR6, c[0x0][0x2f8] ;  /* 0x00005f00ff0677ac */ /* 0x000ee20008000800 */
[----:B------:R-:W4:Y:S01]  /*0090*/  LDCU.64 UR8, c[0x4][0x8] ;  /* 0x01000100ff0877ac */ /* 0x000f220008000a00 */
[----:B-1----:R-:W-:-:S05]  /*00a0*/  IMAD R2, R2, UR4, R3 ;  /* 0x0000000402027c24 */ /* 0x002fca000f8e0203 */
[----:B0-----:R-:W-:Y:S01]  /*00b0*/  ISETP.GE.AND P0, PT, R2, UR5, PT ;  /* 0x0000000502007c0c */ /* 0x001fe2000bf06270 */
[----:B------:R-:W0:-:S12]  /*00c0*/  LDCU.64 UR4, c[0x0][0x358] ;  /* 0x00006b00ff0477ac */ /* 0x000e180008000a00 */
[----:B------:R-:W1:Y:S02]  /*00d0*/  @!P0 LDC.64 R8, c[0x0][0x380] ;  /* 0x0000e000ff088b82 */ /* 0x000e640000000a00 */
[----:B-1----:R-:W-:-:S05]  /*00e0*/  @!P0 IMAD.WIDE R8, R2, 0x4, R8 ;  /* 0x0000000402088825 */ /* 0x002fca00078e0208 */
[----:B0-----:R-:W5:Y:S01]  /*00f0*/  @!P0 LDG.E R11, desc[UR4][R8.64] ;  /* 0x00000004080b8981 */ /* 0x001f62000c1e1900 */
[----:B------:R0:W1:Y:S01]  /*0100*/  LDC.64 R12, c[0x4][R0] ;  /* 0x01000000000c7b82 */ /* 0x0000620000000a00 */
[----:B----4-:R-:W-:Y:S01]  /*0110*/  IMAD.U32 R4, RZ, RZ, UR8 ;  /* 0x00000008ff047e24 */ /* 0x010fe2000f8e00ff */
[----:B------:R-:W-:Y:S01]  /*0120*/  MOV R5, UR9 ;  /* 0x0000000900057c02 */ /* 0x000fe20008000f00 */
[----:B------:R-:W4:Y:S02]  /*0130*/  S2R R3, SR_VIRTUALSMID ;  /* 0x0000000000037919 */ /* 0x000f240000004300 */
[----:B----4-:R0:W-:Y:S01]  /*0140*/  STL.64 [R1], R2 ;  /* 0x0000000201007387 */ /* 0x0101e20000100a00 */
[----:B-----5:R-:W-:-:S05]  /*0150*/  @!P0 FADD R11, R11, 1 ;  /* 0x3f8000000b0b8421 */ /* 0x020fca0000000000 */
[----:B------:R0:W-:Y:S01]  /*0160*/  @!P0 STG.E desc[UR4][R8.64], R11 ;  /* 0x0000000b08008986 */ /* 0x0001e2000c101904 */
[----:B---3--:R-:W-:-:S04]  /*0170*/  IADD3 R6, P0, PT, R1, UR6, RZ ;  /* 0x0000000601067c10 */ /* 0x008fc8000ff1e0ff */
[----:B-12---:R-:W-:-:S09]  /*0180*/  IADD3.X R7, PT, PT, RZ, UR7, RZ, P0, !PT ;  /* 0x00000007ff077c10 */ /* 0x006fd200087fe4ff */
[----:B------:R-:W-:-:S07]  /*0190*/  LEPC R20, `(.L_x_0) ;  /* 0x000000001014794e */ /* 0x000fce0000000000 */
[----:B0-----:R-:W-:Y:S05]  /*01a0*/  CALL.ABS.NOINC R12 ;  /* 0x000000000c007343 */ /* 0x001fea0003c00000 */
.L_x_0:
[----:B------:R-:W-:Y:S05]  /*01b0*/  EXIT ;  /* 0x000000000000794d */ /* 0x000fea0003800000 */
.L_x_1:
[----:B------:R-:W-:-:S00]  /*01c0*/  BRA `(.L_x_1) ;  /* 0xfffffffc00fc7947 */ /* 0x000fc0000383ffff */
[----:B------:R-:W-:-:S00]  /*01d0*/  NOP ;  /* 0x0000000000007918 */ /* 0x000fc00000000000 */
        /* <DEDUP_REMOVED lines=10> */
.L_x_2:


//--------------------- .nv.global.init           --------------------------
	.section	.nv.global.init,"aw",@progbits
.nv.global.init:
	.type		$str,@object
	.size		$str,(.L_0 - $str)
$str:
        /*0000*/ 	.byte	0x54, 0x68, 0x72, 0x65, 0x61, 0x64, 0x20, 0x25, 0x64, 0x20, 0x65, 0x6a, 0x65, 0x63, 0x75, 0x74
        /*0010*/ 	.byte	0x61, 0x6e, 0x64, 0x6f, 0x20, 0x65, 0x6c, 0x20, 0x6b, 0x65, 0x72, 0x6e, 0x65, 0x6c, 0x20, 0x65
        /*0020*/ 	.byte	0x6e, 0x20, 0x65, 0x6c, 0x20, 0x53, 0x4d, 0x20, 0x25, 0x64, 0x0a, 0x00
.L_0:


//--------------------- .nv.shared.reserved.0     --------------------------
	.section	.nv.shared.reserved.0,"aw",@nobits
	.weak		__nv_reservedSMEM_offset_0_alias
	.size		__nv_reservedSMEM_offset_0_alias, 0, 64
	.other		__nv_reservedSMEM_offset_0_alias,@"STO_CUDA_RESERVED_SHARED STV_DEFAULT"
__nv_reservedSMEM_offset_0_alias:
	.zero		0
	.zero		64


//--------------------- .nv.constant0._Z6incVecPfi --------------------------
	.section	.nv.constant0._Z6incVecPfi,"a",@progbits
	.sectionflags	@""
	.align	4
.nv.constant0._Z6incVecPfi:
	.zero		908


//--------------------- SYMBOLS --------------------------

	.type		.nv.reservedSmem.offset0,@object
	.size		.nv.reservedSmem.offset0,0x4
	.type		vprintf,@function
